//
// Generated by NVIDIA NVVM Compiler
//
// Compiler Build ID: CL-36424714
// Cuda compilation tools, release 13.0, V13.0.88
// Based on NVVM 20.0.0
//

.version 9.0
.target sm_100
.address_size 64

	// .globl	add_arrays

.visible .entry add_arrays(
	.param .u64 .ptr .align 1 add_arrays_param_0,
	.param .u64 .ptr .align 1 add_arrays_param_1,
	.param .u64 .ptr .align 1 add_arrays_param_2,
	.param .u32 add_arrays_param_3
)
{
	.reg .pred 	%p<2>;
	.reg .b32 	%r<6>;
	.reg .b32 	%f<4>;
	.reg .b64 	%rd<11>;

	ld.param.u64 	%rd1, [add_arrays_param_0];
	ld.param.u64 	%rd2, [add_arrays_param_1];
	ld.param.u64 	%rd3, [add_arrays_param_2];
	ld.param.u32 	%r2, [add_arrays_param_3];
	mov.u32 	%r3, %ctaid.x;
	mov.u32 	%r4, %ntid.x;
	mov.u32 	%r5, %tid.x;
	mad.lo.s32 	%r1, %r3, %r4, %r5;
	setp.ge.s32 	%p1, %r1, %r2;
	@%p1 bra 	$L__BB0_2;
	cvta.to.global.u64 	%rd4, %rd1;
	cvta.to.global.u64 	%rd5, %rd2;
	cvta.to.global.u64 	%rd6, %rd3;
	mul.wide.s32 	%rd7, %r1, 4;
	add.s64 	%rd8, %rd4, %rd7;
	ld.global.f32 	%f1, [%rd8];
	add.s64 	%rd9, %rd5, %rd7;
	ld.global.f32 	%f2, [%rd9];
	add.f32 	%f3, %f1, %f2;
	add.s64 	%rd10, %rd6, %rd7;
	st.global.f32 	[%rd10], %f3;
$L__BB0_2:
	ret;

}


// ===== COMPILED SASS (sm_100) =====

	.target	sm_100

	.elftype	@"ET_EXEC"


//--------------------- .note.nv.tkinfo           --------------------------
	.section	.note.nv.tkinfo,"",@"SHT_NOTE"
	.sectionflags	@"SHF_NOTE_NV_TKINFO"
	.tkinfo
        /*0018*/ 	.word	0x00000002
        /*0030*/ 	.string	""
        /*0030*/ 	.string	"ptxas"
        /*0030*/ 	.string	"Cuda compilation tools, release 13.0, V13.0.88"
        /*0030*/ 	.string	"Build cuda_13.0.r13.0/compiler.36424714_0"
        /*0030*/ 	.string	"-arch sm_100 -m 64 "



//--------------------- .note.nv.cuinfo           --------------------------
	.section	.note.nv.cuinfo,"",@"SHT_NOTE"
	.sectionflags	@"SHF_NOTE_NV_CUINFO"
        /*0018*/ 	.short	0x0002
        /*001a*/ 	.short	0x0064
        /*001c*/ 	.short	0x0082
	.zero		2


//--------------------- .nv.info                  --------------------------
	.section	.nv.info,"",@"SHT_CUDA_INFO"
	.align	4


	//----- nvinfo : EIATTR_REGCOUNT
	.align		4
        /*0000*/ 	.byte	0x04, 0x2f
        /*0002*/ 	.short	(.L_1 - .L_0)
	.align		4
.L_0:
        /*0004*/ 	.word	index@(add_arrays)
        /*0008*/ 	.word	0x0000000c


	//----- nvinfo : EIATTR_FRAME_SIZE
	.align		4
.L_1:
        /*000c*/ 	.byte	0x04, 0x11
        /*000e*/ 	.short	(.L_3 - .L_2)
	.align		4
.L_2:
        /*0010*/ 	.word	index@(add_arrays)
        /*0014*/ 	.word	0x00000000


	//----- nvinfo : EIATTR_MIN_STACK_SIZE
	.align		4
.L_3:
        /*0018*/ 	.byte	0x04, 0x12
        /*001a*/ 	.short	(.L_5 - .L_4)
	.align		4
.L_4:
        /*001c*/ 	.word	index@(add_arrays)
        /*0020*/ 	.word	0x00000000
.L_5:


//--------------------- .nv.compat                --------------------------
	.section	.nv.compat,"",@"SHT_CUDA_COMPAT_INFO"
	.align	4
        /*0000*/ 	.byte	0x02, 0x09, 0x00, 0x00, 0x02, 0x02, 0x01, 0x00, 0x02, 0x05, 0x05, 0x00, 0x03, 0x07, 0x01, 0x01
        /*0010*/ 	.byte	0x02, 0x03, 0x00, 0x00, 0x02, 0x06, 0x01, 0x00, 0x04, 0x0b, 0x08, 0x00, 0x09, 0x00, 0x00, 0x00
        /*0020*/ 	.byte	0x00, 0x00, 0x00, 0x00


//--------------------- .nv.info.add_arrays       --------------------------
	.section	.nv.info.add_arrays,"",@"SHT_CUDA_INFO"
	.sectionflags	@""
	.align	4


	//----- nvinfo : EIATTR_CUDA_API_VERSION
	.align		4
        /*0000*/ 	.byte	0x04, 0x37
        /*0002*/ 	.short	(.L_7 - .L_6)
.L_6:
        /*0004*/ 	.word	0x00000082


	//----- nvinfo : EIATTR_KPARAM_INFO
	.align		4
.L_7:
        /*0008*/ 	.byte	0x04, 0x17
        /*000a*/ 	.short	(.L_9 - .L_8)
.L_8:
        /*000c*/ 	.word	0x00000000
        /*0010*/ 	.short	0x0003
        /*0012*/ 	.short	0x0018
        /*0014*/ 	.byte	0x00, 0xf0, 0x11, 0x00


	//----- nvinfo : EIATTR_KPARAM_INFO
	.align		4
.L_9:
        /*0018*/ 	.byte	0x04, 0x17
        /*001a*/ 	.short	(.L_11 - .L_10)
.L_10:
        /*001c*/ 	.word	0x00000000
        /*0020*/ 	.short	0x0002
        /*0022*/ 	.short	0x0010
        /*0024*/ 	.byte	0x00, 0xf5, 0x21, 0x00


	//----- nvinfo : EIATTR_KPARAM_INFO
	.align		4
.L_11:
        /*0028*/ 	.byte	0x04, 0x17
        /*002a*/ 	.short	(.L_13 - .L_12)
.L_12:
        /*002c*/ 	.word	0x00000000
        /*0030*/ 	.short	0x0001
        /*0032*/ 	.short	0x0008
        /*0034*/ 	.byte	0x00, 0xf5, 0x21, 0x00


	//----- nvinfo : EIATTR_KPARAM_INFO
	.align		4
.L_13:
        /*0038*/ 	.byte	0x04, 0x17
        /*003a*/ 	.short	(.L_15 - .L_14)
.L_14:
        /*003c*/ 	.word	0x00000000
        /*0040*/ 	.short	0x0000
        /*0042*/ 	.short	0x0000
        /*0044*/ 	.byte	0x00, 0xf5, 0x21, 0x00


	//----- nvinfo : EIATTR_SPARSE_MMA_MASK
	.align		4
.L_15:
        /*0048*/ 	.byte	0x03, 0x50
        /*004a*/ 	.short	0x0000


	//----- nvinfo : EIATTR_MAXREG_COUNT
	.align		4
        /*004c*/ 	.byte	0x03, 0x1b
        /*004e*/ 	.short	0x00ff


	//----- nvinfo : EIATTR_MERCURY_ISA_VERSION
	.align		4
        /*0050*/ 	.byte	0x03, 0x5f
        /*0052*/ 	.short	0x0101


	//----- nvinfo : EIATTR_VRC_CTA_INIT_COUNT
	.align		4
        /*0054*/ 	.byte	0x02, 0x4a
	.zero		1
	.zero		1


	//----- nvinfo : EIATTR_EXIT_INSTR_OFFSETS
	.align		4
        /*0058*/ 	.byte	0x04, 0x1c
        /*005a*/ 	.short	(.L_17 - .L_16)


	//   ....[0]....
.L_16:
        /*005c*/ 	.word	0x00000070


	//   ....[1]....
        /*0060*/ 	.word	0x00000130


	//----- nvinfo : EIATTR_CBANK_PARAM_SIZE
	.align		4
.L_17:
        /*0064*/ 	.byte	0x03, 0x19
        /*0066*/ 	.short	0x001c


	//----- nvinfo : EIATTR_PARAM_CBANK
	.align		4
        /*0068*/ 	.byte	0x04, 0x0a
        /*006a*/ 	.short	(.L_19 - .L_18)
	.align		4
.L_18:
        /*006c*/ 	.word	index@(.nv.constant0.add_arrays)
        /*0070*/ 	.short	0x0380
        /*0072*/ 	.short	0x001c


	//----- nvinfo : EIATTR_SW_WAR
	.align		4
.L_19:
        /*0074*/ 	.byte	0x04, 0x36
        /*0076*/ 	.short	(.L_21 - .L_20)
.L_20:
        /*0078*/ 	.word	0x00000008
.L_21:


//--------------------- .nv.callgraph             --------------------------
	.section	.nv.callgraph,"",@"SHT_CUDA_CALLGRAPH"
	.align	4
	.sectionentsize	8
	.align		4
        /*0000*/ 	.word	0x00000000
	.align		4
        /*0004*/ 	.word	0xffffffff
	.align		4
        /*0008*/ 	.word	0x00000000
	.align		4
        /*000c*/ 	.word	0xfffffffe
	.align		4
        /*0010*/ 	.word	0x00000000
	.align		4
        /*0014*/ 	.word	0xfffffffd
	.align		4
        /*0018*/ 	.word	0x00000000
	.align		4
        /*001c*/ 	.word	0xfffffffc


//--------------------- .text.add_arrays          --------------------------
	.section	.text.add_arrays,"ax",@progbits
	.align	128
        .global         add_arrays
        .type           add_arrays,@function
        .size           add_arrays,(.L_x_1 - add_arrays)
        .other          add_arrays,@"STO_CUDA_ENTRY STV_DEFAULT"
add_arrays:
.text.add_arrays:
[----:B------:R-:W-:Y:S01]  /*0000*/  LDC R1, c[0x0][0x37c] ;  /* 0x0000df00ff017b82 */ /* 0x000fe20000000800 */
[----:B------:R-:W0:Y:S07]  /*0010*/  S2R R0, SR_TID.X ;  /* 0x0000000000007919 */ /* 0x000e2e0000002100 */
[----:B------:R-:W0:Y:S01]  /*0020*/  S2UR UR4, SR_CTAID.X ;  /* 0x00000000000479c3 */ /* 0x000e220000002500 */
[----:B------:R-:W1:Y:S07]  /*0030*/  LDCU UR5, c[0x0][0x398] ;  /* 0x00007300ff0577ac */ /* 0x000e6e0008000800 */
[----:B------:R-:W0:Y:S02]  /*0040*/  LDC R9, c[0x0][0x360] ;  /* 0x0000d800ff097b82 */ /* 0x000e240000000800 */
[----:B0-----:R-:W-:-:S05]  /*0050*/  IMAD R9, R9, UR4, R0 ;  /* 0x0000000409097c24 */ /* 0x001fca000f8e0200 */
[----:B-1----:R-:W-:-:S13]  /*0060*/  ISETP.GE.AND P0, PT, R9, UR5, PT ;  /* 0x0000000509007c0c */ /* 0x002fda000bf06270 */
[----:B------:R-:W-:Y:S05]  /*0070*/  @P0 EXIT ;  /* 0x000000000000094d */ /* 0x000fea0003800000 */
[----:B------:R-:W0:Y:S01]  /*0080*/  LDC.64 R2, c[0x0][0x380] ;  /* 0x0000e000ff027b82 */ /* 0x000e220000000a00 */
[----:B------:R-:W1:Y:S07]  /*0090*/  LDCU.64 UR4, c[0x0][0x358] ;  /* 0x00006b00ff0477ac */ /* 0x000e6e0008000a00 */
[----:B------:R-:W2:Y:S08]  /*00a0*/  LDC.64 R4, c[0x0][0x388] ;  /* 0x0000e200ff047b82 */ /* 0x000eb00000000a00 */
[----:B------:R-:W3:Y:S01]  /*00b0*/  LDC.64 R6, c[0x0][0x390] ;  /* 0x0000e400ff067b82 */ /* 0x000ee20000000a00 */
[----:B0-----:R-:W-:-:S06]  /*00c0*/  IMAD.WIDE R2, R9, 0x4, R2 ;  /* 0x0000000409027825 */ /* 0x001fcc00078e0202 */
[----:B-1----:R-:W4:Y:S01]  /*00d0*/  LDG.E R2, desc[UR4][R2.64] ;  /* 0x0000000402027981 */ /* 0x002f22000c1e1900 */
[----:B--2---:R-:W-:-:S06]  /*00e0*/  IMAD.WIDE R4, R9, 0x4, R4 ;  /* 0x0000000409047825 */ /* 0x004fcc00078e0204 */
[----:B------:R-:W4:Y:S01]  /*00f0*/  LDG.E R5, desc[UR4][R4.64] ;  /* 0x0000000404057981 */ /* 0x000f22000c1e1900 */
[----:B---3--:R-:W-:-:S04]  /*0100*/  IMAD.WIDE R6, R9, 0x4, R6 ;  /* 0x0000000409067825 */ /* 0x008fc800078e0206 */
[----:B----4-:R-:W-:-:S05]  /*0110*/  FADD R9, R2, R5 ;  /* 0x0000000502097221 */ /* 0x010fca0000000000 */
[----:B------:R-:W-:Y:S01]  /*0120*/  STG.E desc[UR4][R6.64], R9 ;  /* 0x0000000906007986 */ /* 0x000fe2000c101904 */
[----:B------:R-:W-:Y:S05]  /*0130*/  EXIT ;  /* 0x000000000000794d */ /* 0x000fea0003800000 */
.L_x_0:
[----:B------:R-:W-:-:S00]  /*0140*/  BRA `(.L_x_0) ;  /* 0xfffffffc00fc7947 */ /* 0x000fc0000383ffff */
[----:B------:R-:W-:-:S00]  /*0150*/  NOP ;  /* 0x0000000000007918 */ /* 0x000fc00000000000 */
        /* <DEDUP_REMOVED lines=10> */
.L_x_1:


//--------------------- .nv.shared.reserved.0     --------------------------
	.section	.nv.shared.reserved.0,"aw",@nobits
	.weak		__nv_reservedSMEM_offset_0_alias
	.size		__nv_reservedSMEM_offset_0_alias, 0, 64
	.other		__nv_reservedSMEM_offset_0_alias,@"STO_CUDA_RESERVED_SHARED STV_DEFAULT"
__nv_reservedSMEM_offset_0_alias:
	.zero		0
	.zero		64


//--------------------- .nv.constant0.add_arrays  --------------------------
	.section	.nv.constant0.add_arrays,"a",@progbits
	.sectionflags	@""
	.align	4
.nv.constant0.add_arrays:
	.zero		924


//--------------------- SYMBOLS --------------------------

	.type		.nv.reservedSmem.offset0,@object
	.size		.nv.reservedSmem.offset0,0x4
